	.headerflags	@"EF_CUDA_TEXMODE_UNIFIED EF_CUDA_64BIT_ADDRESS EF_CUDA_ACCELERATORS EF_CUDA_SM90 EF_CUDA_VIRTUAL_SM(EF_CUDA_SM90)"
	.elftype	@"ET_EXEC"


//--------------------- .nv.info                  --------------------------
	.section	.nv.info,"",@"SHT_CUDA_INFO"
	.align	4


	//----- nvinfo : EIATTR_REGCOUNT
	.align		4
        /*0000*/ 	.byte	0x04, 0x2f
        /*0002*/ 	.short	(.L_1 - .L_0)
	.align		4
.L_0:
        /*0004*/ 	.word	index@(triton_per_fused_abs_mean_sub_22)
        /*0008*/ 	.word	0x00000015


	//----- nvinfo : EIATTR_MIN_STACK_SIZE
	.align		4
.L_1:
        /*000c*/ 	.byte	0x04, 0x12
        /*000e*/ 	.short	(.L_3 - .L_2)
	.align		4
.L_2:
        /*0010*/ 	.word	index@(triton_per_fused_abs_mean_sub_22)
        /*0014*/ 	.word	0x00000000


	//----- nvinfo : EIATTR_FRAME_SIZE
	.align		4
.L_3:
        /*0018*/ 	.byte	0x04, 0x11
        /*001a*/ 	.short	(.L_5 - .L_4)
	.align		4
.L_4:
        /*001c*/ 	.word	index@(triton_per_fused_abs_mean_sub_22)
        /*0020*/ 	.word	0x00000000


	//----- nvinfo : EIATTR_MIN_STACK_SIZE
	.align		4
.L_5:
        /*0024*/ 	.byte	0x04, 0x12
        /*0026*/ 	.short	(.L_7 - .L_6)
	.align		4
.L_6:
        /*0028*/ 	.word	index@(triton_per_fused_abs_mean_sub_22)
        /*002c*/ 	.word	0x00000000
.L_7:


//--------------------- .nv.info.triton_per_fused_abs_mean_sub_22 --------------------------
	.section	.nv.info.triton_per_fused_abs_mean_sub_22,"",@"SHT_CUDA_INFO"
	.sectionflags	@""
	.align	4


	//----- nvinfo : EIATTR_CUDA_API_VERSION
	.align		4
        /*0000*/ 	.byte	0x04, 0x37
        /*0002*/ 	.short	(.L_9 - .L_8)
.L_8:
        /*0004*/ 	.word	0x0000007c


	//----- nvinfo : EIATTR_KPARAM_INFO
	.align		4
.L_9:
        /*0008*/ 	.byte	0x04, 0x17
        /*000a*/ 	.short	(.L_11 - .L_10)
.L_10:
        /*000c*/ 	.word	0x00000000
        /*0010*/ 	.short	0x0004
        /*0012*/ 	.short	0x001c
        /*0014*/ 	.byte	0x00, 0xf0, 0x11, 0x00


	//----- nvinfo : EIATTR_KPARAM_INFO
	.align		4
.L_11:
        /*0018*/ 	.byte	0x04, 0x17
        /*001a*/ 	.short	(.L_13 - .L_12)
.L_12:
        /*001c*/ 	.word	0x00000000
        /*0020*/ 	.short	0x0003
        /*0022*/ 	.short	0x0018
        /*0024*/ 	.byte	0x00, 0xf0, 0x11, 0x00


	//----- nvinfo : EIATTR_KPARAM_INFO
	.align		4
.L_13:
        /*0028*/ 	.byte	0x04, 0x17
        /*002a*/ 	.short	(.L_15 - .L_14)
.L_14:
        /*002c*/ 	.word	0x00000000
        /*0030*/ 	.short	0x0002
        /*0032*/ 	.short	0x0010
        /*0034*/ 	.byte	0x00, 0xf4, 0x21, 0x00


	//----- nvinfo : EIATTR_KPARAM_INFO
	.align		4
.L_15:
        /*0038*/ 	.byte	0x04, 0x17
        /*003a*/ 	.short	(.L_17 - .L_16)
.L_16:
        /*003c*/ 	.word	0x00000000
        /*0040*/ 	.short	0x0001
        /*0042*/ 	.short	0x0008
        /*0044*/ 	.byte	0x00, 0xf4, 0x21, 0x00


	//----- nvinfo : EIATTR_KPARAM_INFO
	.align		4
.L_17:
        /*0048*/ 	.byte	0x04, 0x17
        /*004a*/ 	.short	(.L_19 - .L_18)
.L_18:
        /*004c*/ 	.word	0x00000000
        /*0050*/ 	.short	0x0000
        /*0052*/ 	.short	0x0000
        /*0054*/ 	.byte	0x00, 0xf4, 0x21, 0x00


	//----- nvinfo : EIATTR_SPARSE_MMA_MASK
	.align		4
.L_19:
        /*0058*/ 	.byte	0x03, 0x50
        /*005a*/ 	.short	0x0000


	//----- nvinfo : EIATTR_MAXREG_COUNT
	.align		4
        /*005c*/ 	.byte	0x03, 0x1b
        /*005e*/ 	.short	0x00ff


	//----- nvinfo : EIATTR_COOP_GROUP_MASK_REGIDS
	.align		4
        /*0060*/ 	.byte	0x04, 0x29
        /*0062*/ 	.short	(.L_21 - .L_20)


	//   ....[0]....
.L_20:
        /*0064*/ 	.word	0xffffffff


	//   ....[1]....
        /*0068*/ 	.word	0xffffffff


	//   ....[2]....
        /*006c*/ 	.word	0xffffffff


	//   ....[3]....
        /*0070*/ 	.word	0xffffffff


	//   ....[4]....
        /*0074*/ 	.word	0xffffffff


	//   ....[5]....
        /*0078*/ 	.word	0xffffffff


	//----- nvinfo : EIATTR_COOP_GROUP_INSTR_OFFSETS
	.align		4
.L_21:
        /*007c*/ 	.byte	0x04, 0x28
        /*007e*/ 	.short	(.L_23 - .L_22)


	//   ....[0]....
.L_22:
        /*0080*/ 	.word	0x000004c0


	//   ....[1]....
        /*0084*/ 	.word	0x000004e0


	//   ....[2]....
        /*0088*/ 	.word	0x00000500


	//   ....[3]....
        /*008c*/ 	.word	0x00000520


	//   ....[4]....
        /*0090*/ 	.word	0x00000540


	//   ....[5]....
        /*0094*/ 	.word	0x000005d0


	//----- nvinfo : EIATTR_EXIT_INSTR_OFFSETS
	.align		4
.L_23:
        /*0098*/ 	.byte	0x04, 0x1c
        /*009a*/ 	.short	(.L_25 - .L_24)


	//   ....[0]....
.L_24:
        /*009c*/ 	.word	0x00000630


	//   ....[1]....
        /*00a0*/ 	.word	0x00000680


	//----- nvinfo : EIATTR_REQNTID
	.align		4
.L_25:
        /*00a4*/ 	.byte	0x04, 0x10
        /*00a6*/ 	.short	(.L_27 - .L_26)
.L_26:
        /*00a8*/ 	.word	0x00000040
        /*00ac*/ 	.word	0x00000001
        /*00b0*/ 	.word	0x00000001


	//----- nvinfo : EIATTR_CBANK_PARAM_SIZE
	.align		4
.L_27:
        /*00b4*/ 	.byte	0x03, 0x19
        /*00b6*/ 	.short	0x0020


	//----- nvinfo : EIATTR_PARAM_CBANK
	.align		4
        /*00b8*/ 	.byte	0x04, 0x0a
        /*00ba*/ 	.short	(.L_29 - .L_28)
	.align		4
.L_28:
        /*00bc*/ 	.word	index@(.nv.constant0.triton_per_fused_abs_mean_sub_22)
        /*00c0*/ 	.short	0x0210
        /*00c2*/ 	.short	0x0020


	//----- nvinfo : EIATTR_SW_WAR
	.align		4
.L_29:
        /*00c4*/ 	.byte	0x04, 0x36
        /*00c6*/ 	.short	(.L_31 - .L_30)
.L_30:
        /*00c8*/ 	.word	0x00000008
.L_31:


//--------------------- .nv.callgraph             --------------------------
	.section	.nv.callgraph,"",@"SHT_CUDA_CALLGRAPH"
	.align	4
	.sectionentsize	8
	.align		4
        /*0000*/ 	.word	0x00000000
	.align		4
        /*0004*/ 	.word	0xffffffff
	.align		4
        /*0008*/ 	.word	0x00000000
	.align		4
        /*000c*/ 	.word	0xfffffffe
	.align		4
        /*0010*/ 	.word	0x00000000
	.align		4
        /*0014*/ 	.word	0xfffffffd
	.align		4
        /*0018*/ 	.word	0x00000000
	.align		4
        /*001c*/ 	.word	0xfffffffc


//--------------------- .text.triton_per_fused_abs_mean_sub_22 --------------------------
	.section	.text.triton_per_fused_abs_mean_sub_22,"ax",@progbits
	.sectionflags	@"SHF_BARRIERS=1"
	.align	128
        .global         triton_per_fused_abs_mean_sub_22
        .type           triton_per_fused_abs_mean_sub_22,@function
        .size           triton_per_fused_abs_mean_sub_22,(.L_x_1 - triton_per_fused_abs_mean_sub_22)
        .other          triton_per_fused_abs_mean_sub_22,@"STO_CUDA_ENTRY STV_DEFAULT"
triton_per_fused_abs_mean_sub_22:
.text.triton_per_fused_abs_mean_sub_22:
[----:B------:R-:W0:Y:S01]  /*0000*/  LDC R1, c[0x0][0x28] ;  /* 0x00000a00ff017b82 */ /* 0x000e220000000800 */
[----:B------:R-:W1:Y:S01]  /*0010*/  S2R R0, SR_CTAID.X ;  /* 0x0000000000007919 */ /* 0x000e620000002500 */
[----:B------:R-:W-:Y:S01]  /*0020*/  ULDC.64 UR6, c[0x0][0x208] ;  /* 0x0000820000067ab9 */ /* 0x000fe20000000a00 */
[----:B------:R-:W2:Y:S01]  /*0030*/  S2R R3, SR_TID.X ;  /* 0x0000000000037919 */ /* 0x000ea20000002100 */
[----:B-1----:R-:W-:Y:S02]  /*0040*/  SHF.R.S32.HI R5, RZ, 0x1f, R0 ;  /* 0x0000001fff057819 */ /* 0x002fe40000011400 */
[----:B------:R-:W-:Y:S02]  /*0050*/  ISETP.GE.AND P0, PT, R0, 0x800, PT ;  /* 0x000008000000780c */ /* 0x000fe40003f06270 */
[----:B------:R-:W-:-:S04]  /*0060*/  LEA.HI R5, R5, R0, RZ, 0x5 ;  /* 0x0000000005057211 */ /* 0x000fc800078f28ff */
[----:B------:R-:W-:Y:S01]  /*0070*/  SHF.R.S32.HI R7, RZ, 0x1d, R5 ;  /* 0x0000001dff077819 */ /* 0x000fe20000011405 */
[C---:B------:R-:W-:Y:S01]  /*0080*/  IMAD.SHL.U32 R4, R5.reuse, 0x4, RZ ;  /* 0x0000000405047824 */ /* 0x040fe200078e00ff */
[----:B------:R-:W-:Y:S02]  /*0090*/  LOP3.LUT R5, R5, 0x7ffe0, RZ, 0xc0, !PT ;  /* 0x0007ffe005057812 */ /* 0x000fe400078ec0ff */
[----:B------:R-:W-:Y:S02]  /*00a0*/  SGXT R7, R7, 0x1 ;  /* 0x000000010707781a */ /* 0x000fe40000000200 */
[----:B------:R-:W-:Y:S01]  /*00b0*/  LOP3.LUT R4, R4, 0xffffff80, RZ, 0xc0, !PT ;  /* 0xffffff8004047812 */ /* 0x000fe200078ec0ff */
[----:B------:R-:W-:-:S03]  /*00c0*/  IMAD.IADD R5, R0, 0x1, -R5 ;  /* 0x0000000100057824 */ /* 0x000fc600078e0a05 */
[----:B--2---:R-:W-:-:S04]  /*00d0*/  LOP3.LUT R4, R4, 0x3f, R3, 0xf8, !PT ;  /* 0x0000003f04047812 */ /* 0x004fc800078ef803 */
[----:B------:R-:W-:Y:S01]  /*00e0*/  LEA.HI R8, R7, R4, RZ, 0x4 ;  /* 0x0000000407087211 */ /* 0x000fe200078f20ff */
[C---:B------:R-:W-:Y:S01]  /*00f0*/  IMAD R9, R5.reuse, 0x2000, R4 ;  /* 0x0000200005097824 */ /* 0x040fe200078e0204 */
[----:B------:R-:W-:Y:S02]  /*0100*/  LOP3.LUT R6, R4, 0x40, RZ, 0xfc, !PT ;  /* 0x0000004004067812 */ /* 0x000fe400078efcff */
[----:B------:R-:W-:Y:S02]  /*0110*/  SHF.R.S32.HI R4, RZ, 0x4, R8 ;  /* 0x00000004ff047819 */ /* 0x000fe40000011408 */
[----:B------:R-:W-:Y:S01]  /*0120*/  SHF.R.S32.HI R12, RZ, 0x1f, R9 ;  /* 0x0000001fff0c7819 */ /* 0x000fe20000011409 */
[----:B------:R-:W-:Y:S01]  /*0130*/  IMAD R10, R5, 0x2000, R6 ;  /* 0x00002000050a7824 */ /* 0x000fe200078e0206 */
[----:B------:R-:W-:Y:S02]  /*0140*/  LEA.HI R5, R4, R4, RZ, 0x4 ;  /* 0x0000000404057211 */ /* 0x000fe400078f20ff */
[----:B------:R-:W-:-:S02]  /*0150*/  LEA.HI R6, R7, R6, RZ, 0x4 ;  /* 0x0000000607067211 */ /* 0x000fc400078f20ff */
[----:B------:R-:W-:Y:S02]  /*0160*/  SHF.R.S32.HI R7, RZ, 0x1f, R10 ;  /* 0x0000001fff077819 */ /* 0x000fe4000001140a */
[----:B------:R-:W-:Y:S02]  /*0170*/  LOP3.LUT R5, R5, 0xffff0, RZ, 0xc0, !PT ;  /* 0x000ffff005057812 */ /* 0x000fe400078ec0ff */
[CC--:B------:R-:W-:Y:S02]  /*0180*/  LEA.HI R8, R12.reuse, R9.reuse, RZ, 0x10 ;  /* 0x000000090c087211 */ /* 0x0c0fe400078f80ff */
[----:B------:R-:W-:Y:S01]  /*0190*/  LEA.HI R12, R12, R9, RZ, 0x8 ;  /* 0x000000090c0c7211 */ /* 0x000fe200078f40ff */
[----:B------:R-:W-:Y:S01]  /*01a0*/  IMAD.IADD R13, R4, 0x1, -R5 ;  /* 0x00000001040d7824 */ /* 0x000fe200078e0a05 */
[CC--:B------:R-:W-:Y:S01]  /*01b0*/  LEA.HI R9, R7.reuse, R10.reuse, RZ, 0x10 ;  /* 0x0000000a07097211 */ /* 0x0c0fe200078f80ff */
[----:B------:R-:W1:Y:S01]  /*01c0*/  LDC.64 R4, c[0x0][0x218] ;  /* 0x00008600ff047b82 */ /* 0x000e620000000a00 */
[----:B------:R-:W-:-:S02]  /*01d0*/  LEA.HI R10, R7, R10, RZ, 0x8 ;  /* 0x0000000a070a7211 */ /* 0x000fc400078f40ff */
[----:B------:R-:W-:Y:S02]  /*01e0*/  SHF.R.S32.HI R11, RZ, 0x4, R6 ;  /* 0x00000004ff0b7819 */ /* 0x000fe40000011406 */
[----:B------:R-:W-:Y:S02]  /*01f0*/  SHF.R.S32.HI R14, RZ, 0x8, R12 ;  /* 0x00000008ff0e7819 */ /* 0x000fe4000001140c */
[----:B------:R-:W-:Y:S01]  /*0200*/  LEA.HI R12, R11, R11, RZ, 0x4 ;  /* 0x0000000b0b0c7211 */ /* 0x000fe200078f20ff */
[----:B------:R-:W2:Y:S01]  /*0210*/  LDC.64 R6, c[0x0][0x210] ;  /* 0x00008400ff067b82 */ /* 0x000ea20000000a00 */
[----:B------:R-:W-:Y:S01]  /*0220*/  SHF.R.S32.HI R15, RZ, 0x8, R10 ;  /* 0x00000008ff0f7819 */ /* 0x000fe2000001140a */
[----:B------:R-:W-:Y:S01]  /*0230*/  IMAD.SHL.U32 R10, R3, 0x100, RZ ;  /* 0x00000100030a7824 */ /* 0x000fe200078e00ff */
[----:B------:R-:W-:Y:S02]  /*0240*/  LEA.HI R16, R14, R14, RZ, 0x8 ;  /* 0x0000000e0e107211 */ /* 0x000fe400078f40ff */
[----:B------:R-:W-:-:S02]  /*0250*/  LOP3.LUT R12, R12, 0xffff0, RZ, 0xc0, !PT ;  /* 0x000ffff00c0c7812 */ /* 0x000fc400078ec0ff */
[----:B------:R-:W-:Y:S02]  /*0260*/  LEA.HI R18, R15, R15, RZ, 0x8 ;  /* 0x0000000f0f127211 */ /* 0x000fe400078f40ff */
[----:B------:R-:W-:Y:S01]  /*0270*/  LOP3.LUT R17, R16, 0xffffff00, RZ, 0xc0, !PT ;  /* 0xffffff0010117812 */ /* 0x000fe200078ec0ff */
[----:B------:R-:W-:Y:S01]  /*0280*/  IMAD.IADD R11, R11, 0x1, -R12 ;  /* 0x000000010b0b7824 */ /* 0x000fe200078e0a0c */
[----:B------:R-:W-:Y:S02]  /*0290*/  LOP3.LUT R10, R10, 0xf00, RZ, 0xc0, !PT ;  /* 0x00000f000a0a7812 */ /* 0x000fe400078ec0ff */
[----:B------:R-:W-:Y:S01]  /*02a0*/  LOP3.LUT R18, R18, 0xffffff00, RZ, 0xc0, !PT ;  /* 0xffffff0012127812 */ /* 0x000fe200078ec0ff */
[----:B------:R-:W-:Y:S01]  /*02b0*/  IMAD.IADD R17, R14, 0x1, -R17 ;  /* 0x000000010e117824 */ /* 0x000fe200078e0a11 */
[----:B------:R-:W-:Y:S01]  /*02c0*/  LOP3.LUT R8, R8, 0xffff0000, RZ, 0xc0, !PT ;  /* 0xffff000008087812 */ /* 0x000fe200078ec0ff */
[--C-:B------:R-:W-:Y:S02]  /*02d0*/  IMAD R13, R13, 0x1000, R10.reuse ;  /* 0x000010000d0d7824 */ /* 0x100fe400078e020a */
[----:B------:R-:W-:Y:S01]  /*02e0*/  IMAD R11, R11, 0x1000, R10 ;  /* 0x000010000b0b7824 */ /* 0x000fe200078e020a */
[----:B------:R-:W-:Y:S01]  /*02f0*/  LOP3.LUT R10, R9, 0xffff0000, RZ, 0xc0, !PT ;  /* 0xffff0000090a7812 */ /* 0x000fe200078ec0ff */
[----:B------:R-:W-:Y:S01]  /*0300*/  IMAD.IADD R18, R15, 0x1, -R18 ;  /* 0x000000010f127824 */ /* 0x000fe200078e0a12 */
[----:B------:R-:W-:-:S04]  /*0310*/  IADD3 R13, R17, R13, R8 ;  /* 0x0000000d110d7210 */ /* 0x000fc80007ffe008 */
[----:B------:R-:W-:Y:S01]  /*0320*/  IADD3 R15, R18, R11, R10 ;  /* 0x0000000b120f7210 */ /* 0x000fe20007ffe00a */
[----:B--2---:R-:W-:-:S04]  /*0330*/  IMAD.WIDE R8, R13, 0x4, R6 ;  /* 0x000000040d087825 */ /* 0x004fc800078e0206 */
[----:B-1----:R-:W-:Y:S01]  /*0340*/  IMAD.WIDE R10, R13, 0x4, R4 ;  /* 0x000000040d0a7825 */ /* 0x002fe200078e0204 */
[----:B------:R-:W-:-:S03]  /*0350*/  CS2R R12, SRZ ;  /* 0x00000000000c7805 */ /* 0x000fc6000001ff00 */
[----:B------:R-:W-:-:S03]  /*0360*/  IMAD.WIDE R6, R15, 0x4, R6 ;  /* 0x000000040f067825 */ /* 0x000fc600078e0206 */
[----:B------:R1:W2:Y:S01]  /*0370*/  @!P0 LDG.E.EL R12, desc[UR6][R8.64] ;  /* 0x00000006080c8981 */ /* 0x0002a2000c2e1900 */
[----:B------:R-:W-:Y:S01]  /*0380*/  IMAD.WIDE R4, R15, 0x4, R4 ;  /* 0x000000040f047825 */ /* 0x000fe200078e0204 */
[----:B------:R-:W-:Y:S02]  /*0390*/  CS2R R14, SRZ ;  /* 0x00000000000e7805 */ /* 0x000fe4000001ff00 */
[----:B------:R-:W3:Y:S04]  /*03a0*/  @!P0 LDG.E.EL R13, desc[UR6][R6.64] ;  /* 0x00000006060d8981 */ /* 0x000ee8000c2e1900 */
[----:B------:R-:W4:Y:S04]  /*03b0*/  @!P0 LDG.E.EL R14, desc[UR6][R10.64] ;  /* 0x000000060a0e8981 */ /* 0x000f28000c2e1900 */
[----:B------:R-:W5:Y:S01]  /*03c0*/  @!P0 LDG.E.EL R15, desc[UR6][R4.64] ;  /* 0x00000006040f8981 */ /* 0x000f62000c2e1900 */
[----:B------:R-:W1:Y:S01]  /*03d0*/  S2UR UR5, SR_CgaCtaId ;  /* 0x00000000000579c3 */ /* 0x000e620000008800 */
[----:B------:R-:W-:Y:S01]  /*03e0*/  LOP3.LUT P1, RZ, R3, 0x1f, RZ, 0xc0, !PT ;  /* 0x0000001f03ff7812 */ /* 0x000fe2000782c0ff */
[----:B------:R-:W-:Y:S01]  /*03f0*/  UMOV UR4, 0x400 ;  /* 0x0000040000047882 */ /* 0x000fe20000000000 */
[----:B-1----:R-:W-:-:S04]  /*0400*/  SHF.R.U32.HI R8, RZ, 0x3, R3 ;  /* 0x00000003ff087819 */ /* 0x002fc80000011603 */
[----:B------:R-:W-:Y:S01]  /*0410*/  LOP3.LUT R8, R8, 0x4, RZ, 0xc0, !PT ;  /* 0x0000000408087812 */ /* 0x000fe200078ec0ff */
[----:B0-----:R-:W-:Y:S01]  /*0420*/  UPRMT UR4, UR5, 0x654, UR4 ;  /* 0x0000065405047896 */ /* 0x001fe20008000004 */
[----:B------:R-:W-:Y:S02]  /*0430*/  ISETP.GE.AND P2, PT, R3, 0x2, PT ;  /* 0x000000020300780c */ /* 0x000fe40003f46270 */
[----:B--2---:R-:W-:Y:S02]  /*0440*/  SEL R12, R12, RZ, !P0 ;  /* 0x000000ff0c0c7207 */ /* 0x004fe40004000000 */
[----:B----4-:R-:W-:Y:S02]  /*0450*/  SEL R17, R14, RZ, !P0 ;  /* 0x000000ff0e117207 */ /* 0x010fe40004000000 */
[----:B---3--:R-:W-:Y:S02]  /*0460*/  SEL R14, R13, RZ, !P0 ;  /* 0x000000ff0d0e7207 */ /* 0x008fe40004000000 */
[----:B-----5:R-:W-:Y:S01]  /*0470*/  SEL R15, R15, RZ, !P0 ;  /* 0x000000ff0f0f7207 */ /* 0x020fe20004000000 */
[----:B------:R-:W-:-:S04]  /*0480*/  FADD R12, R12, -R17 ;  /* 0x800000110c0c7221 */ /* 0x000fc80000000000 */
[----:B------:R-:W-:-:S04]  /*0490*/  FADD R15, R14, -R15 ;  /* 0x8000000f0e0f7221 */ /* 0x000fc80000000000 */
[----:B------:R-:W-:-:S05]  /*04a0*/  FADD R12, |R15|, |R12| ;  /* 0x4000000c0f0c7221 */ /* 0x000fca0000000200 */
[----:B------:R-:W-:-:S05]  /*04b0*/  FSEL R12, R12, RZ, !P0 ;  /* 0x000000ff0c0c7208 */ /* 0x000fca0004000000 */
[----:B------:R-:W0:Y:S02]  /*04c0*/  SHFL.BFLY PT, R9, R12, 0x10, 0x1f ;  /* 0x0e001f000c097f89 */ /* 0x000e2400000e0000 */
[----:B0-----:R-:W-:-:S05]  /*04d0*/  FADD R9, R12, R9 ;  /* 0x000000090c097221 */ /* 0x001fca0000000000 */
        /* <DEDUP_REMOVED lines=8> */
[----:B------:R-:W-:Y:S01]  /*0560*/  @!P1 STS [R8+UR4], R7 ;  /* 0x0000000708009988 */ /* 0x000fe20008000804 */
[C---:B------:R-:W-:Y:S01]  /*0570*/  LEA R4, R3.reuse, UR4, 0x2 ;  /* 0x0000000403047c11 */ /* 0x040fe2000f8e10ff */
[----:B------:R-:W-:Y:S06]  /*0580*/  BAR.SYNC.DEFER_BLOCKING 0x0 ;  /* 0x0000000000007b1d */ /* 0x000fec0000010000 */
[----:B------:R-:W0:Y:S01]  /*0590*/  @!P2 LDS R2, [R4] ;  /* 0x000000000402a984 */ /* 0x000e220000000800 */
[----:B------:R-:W-:-:S04]  /*05a0*/  LOP3.LUT R6, R3, 0x1, RZ, 0xc0, !PT ;  /* 0x0000000103067812 */ /* 0x000fc800078ec0ff */
[----:B------:R-:W-:-:S04]  /*05b0*/  ISETP.NE.U32.AND P1, PT, R6, 0x1, PT ;  /* 0x000000010600780c */ /* 0x000fc80003f25070 */
[C---:B------:R-:W-:Y:S01]  /*05c0*/  ISETP.LT.AND P1, PT, R3.reuse, 0x2, P1 ;  /* 0x000000020300780c */ /* 0x040fe20000f21270 */
[----:B0-----:R-:W0:Y:S01]  /*05d0*/  SHFL.BFLY PT, R5, R2, 0x1, 0x1f ;  /* 0x0c201f0002057f89 */ /* 0x001e2200000e0000 */
[----:B------:R-:W-:-:S04]  /*05e0*/  LOP3.LUT R3, R3, 0x3f, RZ, 0xc0, !PT ;  /* 0x0000003f03037812 */ /* 0x000fc800078ec0ff */
[----:B------:R-:W-:Y:S01]  /*05f0*/  ISETP.EQ.AND P0, PT, R3, RZ, !P0 ;  /* 0x000000ff0300720c */ /* 0x000fe20004702270 */
[----:B0-----:R-:W-:-:S06]  /*0600*/  FADD R5, R2, R5 ;  /* 0x0000000502057221 */ /* 0x001fcc0000000000 */
[----:B------:R0:W-:Y:S01]  /*0610*/  @P1 STS [R4], R5 ;  /* 0x0000000504001388 */ /* 0x0001e20000000800 */
[----:B------:R-:W-:Y:S06]  /*0620*/  BAR.SYNC.DEFER_BLOCKING 0x0 ;  /* 0x0000000000007b1d */ /* 0x000fec0000010000 */
[----:B0-----:R-:W-:Y:S05]  /*0630*/  @!P0 EXIT ;  /* 0x000000000000894d */ /* 0x001fea0003800000 */
[----:B------:R-:W0:Y:S01]  /*0640*/  LDS R5, [UR4] ;  /* 0x00000004ff057984 */ /* 0x000e220008000800 */
[----:B------:R-:W1:Y:S02]  /*0650*/  LDC.64 R2, c[0x0][0x220] ;  /* 0x00008800ff027b82 */ /* 0x000e640000000a00 */
[----:B-1----:R-:W-:-:S05]  /*0660*/  IMAD.WIDE R2, R0, 0x4, R2 ;  /* 0x0000000400027825 */ /* 0x002fca00078e0202 */
[----:B0-----:R-:W-:Y:S01]  /*0670*/  STG.E desc[UR6][R2.64], R5 ;  /* 0x0000000502007986 */ /* 0x001fe2000c101906 */
[----:B------:R-:W-:Y:S05]  /*0680*/  EXIT ;  /* 0x000000000000794d */ /* 0x000fea0003800000 */
.L_x_0:
[----:B------:R-:W-:-:S00]  /*0690*/  BRA `(.L_x_0) ;  /* 0xfffffffc00fc7947 */ /* 0x000fc0000383ffff */
[----:B------:R-:W-:-:S00]  /*06a0*/  NOP ;  /* 0x0000000000007918 */ /* 0x000fc00000000000 */
        /* <DEDUP_REMOVED lines=13> */
.L_x_1:


//--------------------- .nv.shared.triton_per_fused_abs_mean_sub_22 --------------------------
	.section	.nv.shared.triton_per_fused_abs_mean_sub_22,"aw",@nobits
	.sectionflags	@""
	.align	16
	.zero		1024


//--------------------- .nv.constant0.triton_per_fused_abs_mean_sub_22 --------------------------
	.section	.nv.constant0.triton_per_fused_abs_mean_sub_22,"a",@progbits
	.sectionflags	@""
	.align	4
.nv.constant0.triton_per_fused_abs_mean_sub_22:
	.zero		560
